	.headerflags	@"EF_CUDA_TEXMODE_UNIFIED EF_CUDA_64BIT_ADDRESS EF_CUDA_ACCELERATORS EF_CUDA_SM90 EF_CUDA_VIRTUAL_SM(EF_CUDA_SM90)"
	.elftype	@"ET_EXEC"


//--------------------- .nv.info                  --------------------------
	.section	.nv.info,"",@"SHT_CUDA_INFO"
	.align	4


	//----- nvinfo : EIATTR_REGCOUNT
	.align		4
        /*0000*/ 	.byte	0x04, 0x2f
        /*0002*/ 	.short	(.L_1 - .L_0)
	.align		4
.L_0:
        /*0004*/ 	.word	index@(triton_per_fused__softmax_3)
        /*0008*/ 	.word	0x0000000e


	//----- nvinfo : EIATTR_MIN_STACK_SIZE
	.align		4
.L_1:
        /*000c*/ 	.byte	0x04, 0x12
        /*000e*/ 	.short	(.L_3 - .L_2)
	.align		4
.L_2:
        /*0010*/ 	.word	index@(triton_per_fused__softmax_3)
        /*0014*/ 	.word	0x00000000


	//----- nvinfo : EIATTR_FRAME_SIZE
	.align		4
.L_3:
        /*0018*/ 	.byte	0x04, 0x11
        /*001a*/ 	.short	(.L_5 - .L_4)
	.align		4
.L_4:
        /*001c*/ 	.word	index@(triton_per_fused__softmax_3)
        /*0020*/ 	.word	0x00000000


	//----- nvinfo : EIATTR_MIN_STACK_SIZE
	.align		4
.L_5:
        /*0024*/ 	.byte	0x04, 0x12
        /*0026*/ 	.short	(.L_7 - .L_6)
	.align		4
.L_6:
        /*0028*/ 	.word	index@(triton_per_fused__softmax_3)
        /*002c*/ 	.word	0x00000000
.L_7:


//--------------------- .nv.info.triton_per_fused__softmax_3 --------------------------
	.section	.nv.info.triton_per_fused__softmax_3,"",@"SHT_CUDA_INFO"
	.sectionflags	@""
	.align	4


	//----- nvinfo : EIATTR_CUDA_API_VERSION
	.align		4
        /*0000*/ 	.byte	0x04, 0x37
        /*0002*/ 	.short	(.L_9 - .L_8)
.L_8:
        /*0004*/ 	.word	0x0000007c


	//----- nvinfo : EIATTR_KPARAM_INFO
	.align		4
.L_9:
        /*0008*/ 	.byte	0x04, 0x17
        /*000a*/ 	.short	(.L_11 - .L_10)
.L_10:
        /*000c*/ 	.word	0x00000000
        /*0010*/ 	.short	0x0003
        /*0012*/ 	.short	0x0014
        /*0014*/ 	.byte	0x00, 0xf0, 0x11, 0x00


	//----- nvinfo : EIATTR_KPARAM_INFO
	.align		4
.L_11:
        /*0018*/ 	.byte	0x04, 0x17
        /*001a*/ 	.short	(.L_13 - .L_12)
.L_12:
        /*001c*/ 	.word	0x00000000
        /*0020*/ 	.short	0x0002
        /*0022*/ 	.short	0x0010
        /*0024*/ 	.byte	0x00, 0xf0, 0x11, 0x00


	//----- nvinfo : EIATTR_KPARAM_INFO
	.align		4
.L_13:
        /*0028*/ 	.byte	0x04, 0x17
        /*002a*/ 	.short	(.L_15 - .L_14)
.L_14:
        /*002c*/ 	.word	0x00000000
        /*0030*/ 	.short	0x0001
        /*0032*/ 	.short	0x0008
        /*0034*/ 	.byte	0x00, 0xf4, 0x21, 0x00


	//----- nvinfo : EIATTR_KPARAM_INFO
	.align		4
.L_15:
        /*0038*/ 	.byte	0x04, 0x17
        /*003a*/ 	.short	(.L_17 - .L_16)
.L_16:
        /*003c*/ 	.word	0x00000000
        /*0040*/ 	.short	0x0000
        /*0042*/ 	.short	0x0000
        /*0044*/ 	.byte	0x00, 0xf4, 0x21, 0x00


	//----- nvinfo : EIATTR_SPARSE_MMA_MASK
	.align		4
.L_17:
        /*0048*/ 	.byte	0x03, 0x50
        /*004a*/ 	.short	0x0000


	//----- nvinfo : EIATTR_MAXREG_COUNT
	.align		4
        /*004c*/ 	.byte	0x03, 0x1b
        /*004e*/ 	.short	0x00ff


	//----- nvinfo : EIATTR_COOP_GROUP_MASK_REGIDS
	.align		4
        /*0050*/ 	.byte	0x04, 0x29
        /*0052*/ 	.short	(.L_19 - .L_18)


	//   ....[0]....
.L_18:
        /*0054*/ 	.word	0xffffffff


	//   ....[1]....
        /*0058*/ 	.word	0xffffffff


	//   ....[2]....
        /*005c*/ 	.word	0xffffffff


	//   ....[3]....
        /*0060*/ 	.word	0xffffffff


	//   ....[4]....
        /*0064*/ 	.word	0xffffffff


	//   ....[5]....
        /*0068*/ 	.word	0xffffffff


	//   ....[6]....
        /*006c*/ 	.word	0xffffffff


	//   ....[7]....
        /*0070*/ 	.word	0xffffffff


	//----- nvinfo : EIATTR_COOP_GROUP_INSTR_OFFSETS
	.align		4
.L_19:
        /*0074*/ 	.byte	0x04, 0x28
        /*0076*/ 	.short	(.L_21 - .L_20)


	//   ....[0]....
.L_20:
        /*0078*/ 	.word	0x00000100


	//   ....[1]....
        /*007c*/ 	.word	0x00000140


	//   ....[2]....
        /*0080*/ 	.word	0x00000180


	//   ....[3]....
        /*0084*/ 	.word	0x000001c0


	//   ....[4]....
        /*0088*/ 	.word	0x00000270


	//   ....[5]....
        /*008c*/ 	.word	0x00000290


	//   ....[6]....
        /*0090*/ 	.word	0x000002b0


	//   ....[7]....
        /*0094*/ 	.word	0x000002d0


	//----- nvinfo : EIATTR_EXIT_INSTR_OFFSETS
	.align		4
.L_21:
        /*0098*/ 	.byte	0x04, 0x1c
        /*009a*/ 	.short	(.L_23 - .L_22)


	//   ....[0]....
.L_22:
        /*009c*/ 	.word	0x00000390


	//   ....[1]....
        /*00a0*/ 	.word	0x000003b0


	//----- nvinfo : EIATTR_REQNTID
	.align		4
.L_23:
        /*00a4*/ 	.byte	0x04, 0x10
        /*00a6*/ 	.short	(.L_25 - .L_24)
.L_24:
        /*00a8*/ 	.word	0x00000040
        /*00ac*/ 	.word	0x00000001
        /*00b0*/ 	.word	0x00000001


	//----- nvinfo : EIATTR_CBANK_PARAM_SIZE
	.align		4
.L_25:
        /*00b4*/ 	.byte	0x03, 0x19
        /*00b6*/ 	.short	0x0018


	//----- nvinfo : EIATTR_PARAM_CBANK
	.align		4
        /*00b8*/ 	.byte	0x04, 0x0a
        /*00ba*/ 	.short	(.L_27 - .L_26)
	.align		4
.L_26:
        /*00bc*/ 	.word	index@(.nv.constant0.triton_per_fused__softmax_3)
        /*00c0*/ 	.short	0x0210
        /*00c2*/ 	.short	0x0018


	//----- nvinfo : EIATTR_SW_WAR
	.align		4
.L_27:
        /*00c4*/ 	.byte	0x04, 0x36
        /*00c6*/ 	.short	(.L_29 - .L_28)
.L_28:
        /*00c8*/ 	.word	0x00000008
.L_29:


//--------------------- .nv.callgraph             --------------------------
	.section	.nv.callgraph,"",@"SHT_CUDA_CALLGRAPH"
	.align	4
	.sectionentsize	8
	.align		4
        /*0000*/ 	.word	0x00000000
	.align		4
        /*0004*/ 	.word	0xffffffff
	.align		4
        /*0008*/ 	.word	0x00000000
	.align		4
        /*000c*/ 	.word	0xfffffffe
	.align		4
        /*0010*/ 	.word	0x00000000
	.align		4
        /*0014*/ 	.word	0xfffffffd
	.align		4
        /*0018*/ 	.word	0x00000000
	.align		4
        /*001c*/ 	.word	0xfffffffc


//--------------------- .text.triton_per_fused__softmax_3 --------------------------
	.section	.text.triton_per_fused__softmax_3,"ax",@progbits
	.align	128
        .global         triton_per_fused__softmax_3
        .type           triton_per_fused__softmax_3,@function
        .size           triton_per_fused__softmax_3,(.L_x_1 - triton_per_fused__softmax_3)
        .other          triton_per_fused__softmax_3,@"STO_CUDA_ENTRY STV_DEFAULT"
triton_per_fused__softmax_3:
.text.triton_per_fused__softmax_3:
[----:B------:R-:W0:Y:S02]  /*0000*/  LDC R1, c[0x0][0x28] ;  /* 0x00000a00ff017b82 */ /* 0x000e240000000800 */
[----:B------:R-:W1:Y:S01]  /*0010*/  S2R R9, SR_TID.X ;  /* 0x0000000000097919 */ /* 0x000e620000002100 */
[----:B------:R-:W2:Y:S01]  /*0020*/  LDC.64 R2, c[0x0][0x210] ;  /* 0x00008400ff027b82 */ /* 0x000ea20000000a00 */
[----:B------:R-:W-:Y:S01]  /*0030*/  IMAD.MOV.U32 R6, RZ, RZ, RZ ;  /* 0x000000ffff067224 */ /* 0x000fe200078e00ff */
[----:B------:R-:W-:Y:S01]  /*0040*/  ULDC.64 UR4, c[0x0][0x208] ;  /* 0x0000820000047ab9 */ /* 0x000fe20000000a00 */
[----:B------:R-:W3:Y:S05]  /*0050*/  S2R R0, SR_CTAID.X ;  /* 0x0000000000007919 */ /* 0x000eea0000002500 */
[----:B------:R-:W4:Y:S01]  /*0060*/  LDC.64 R4, c[0x0][0x218] ;  /* 0x00008600ff047b82 */ /* 0x000f220000000a00 */
[----:B-1----:R-:W-:Y:S01]  /*0070*/  LOP3.LUT R7, R9, 0xf, RZ, 0xc0, !PT ;  /* 0x0000000f09077812 */ /* 0x002fe200078ec0ff */
[----:B----4-:R-:W4:Y:S01]  /*0080*/  LDG.E R5, desc[UR4][R4.64] ;  /* 0x0000000404057981 */ /* 0x010f22000c1e1900 */
[----:B---3--:R-:W-:-:S03]  /*0090*/  ISETP.GE.AND P0, PT, R0, 0x4, PT ;  /* 0x000000040000780c */ /* 0x008fc60003f06270 */
[----:B------:R-:W-:-:S04]  /*00a0*/  IMAD R7, R0, 0x10, R7 ;  /* 0x0000001000077824 */ /* 0x000fc800078e0207 */
[----:B--2---:R-:W-:-:S06]  /*00b0*/  IMAD.WIDE R2, R7, 0x4, R2 ;  /* 0x0000000407027825 */ /* 0x004fcc00078e0202 */
[----:B------:R-:W2:Y:S02]  /*00c0*/  @!P0 LDG.E R6, desc[UR4][R2.64] ;  /* 0x0000000402068981 */ /* 0x000ea4000c1e1900 */
[----:B--2---:R-:W-:-:S05]  /*00d0*/  SEL R6, R6, RZ, !P0 ;  /* 0x000000ff06067207 */ /* 0x004fca0004000000 */
[----:B----4-:R-:W-:-:S05]  /*00e0*/  FADD R6, R6, R5 ;  /* 0x0000000506067221 */ /* 0x010fca0000000000 */
[----:B------:R-:W-:-:S05]  /*00f0*/  FSEL R7, R6, -INF , !P0 ;  /* 0xff80000006077808 */ /* 0x000fca0004000000 */
[----:B------:R-:W1:Y:S01]  /*0100*/  SHFL.BFLY PT, R8, R7, 0x8, 0x1f ;  /* 0x0d001f0007087f89 */ /* 0x000e6200000e0000 */
[C---:B------:R-:W-:Y:S02]  /*0110*/  FSETP.NAN.AND P2, PT, R7.reuse, R7, PT ;  /* 0x000000070700720b */ /* 0x040fe40003f48000 */
[----:B-1----:R-:W-:-:S13]  /*0120*/  FSETP.GT.AND P1, PT, R7, R8, PT ;  /* 0x000000080700720b */ /* 0x002fda0003f24000 */
[----:B------:R-:W-:-:S05]  /*0130*/  @!P1 FSEL R7, R7, R8, P2 ;  /* 0x0000000807079208 */ /* 0x000fca0001000000 */
        /* <DEDUP_REMOVED lines=12> */
[----:B------:R-:W-:-:S04]  /*0200*/  FADD R6, R6, -R7 ;  /* 0x8000000706067221 */ /* 0x000fc80000000000 */
[----:B------:R-:W-:-:S05]  /*0210*/  FMUL R6, R6, 1.4426950216293334961 ;  /* 0x3fb8aa3b06067820 */ /* 0x000fca0000400000 */
[----:B------:R-:W-:-:S13]  /*0220*/  FSETP.GEU.AND P1, PT, R6, -126, PT ;  /* 0xc2fc00000600780b */ /* 0x000fda0003f2e000 */
[----:B------:R-:W-:-:S04]  /*0230*/  @!P1 FMUL R6, R6, 0.5 ;  /* 0x3f00000006069820 */ /* 0x000fc80000400000 */
[----:B------:R-:W1:Y:S02]  /*0240*/  MUFU.EX2 R4, R6 ;  /* 0x0000000600047308 */ /* 0x000e640000000800 */
[----:B-1----:R-:W-:-:S05]  /*0250*/  @!P1 FMUL R4, R4, R4 ;  /* 0x0000000404049220 */ /* 0x002fca0000400000 */
[----:B------:R-:W-:-:S05]  /*0260*/  FSEL R5, R4, RZ, !P0 ;  /* 0x000000ff04057208 */ /* 0x000fca0004000000 */
[----:B------:R-:W1:Y:S02]  /*0270*/  SHFL.BFLY PT, R8, R5, 0x8, 0x1f ;  /* 0x0d001f0005087f89 */ /* 0x000e6400000e0000 */
[----:B-1----:R-:W-:-:S05]  /*0280*/  FADD R8, R5, R8 ;  /* 0x0000000805087221 */ /* 0x002fca0000000000 */
[----:B------:R-:W1:Y:S02]  /*0290*/  SHFL.BFLY PT, R7, R8, 0x4, 0x1f ;  /* 0x0c801f0008077f89 */ /* 0x000e6400000e0000 */
[----:B-1----:R-:W-:-:S05]  /*02a0*/  FADD R7, R8, R7 ;  /* 0x0000000708077221 */ /* 0x002fca0000000000 */
[----:B------:R-:W1:Y:S02]  /*02b0*/  SHFL.BFLY PT, R10, R7, 0x2, 0x1f ;  /* 0x0c401f00070a7f89 */ /* 0x000e6400000e0000 */
[----:B-1----:R-:W-:-:S05]  /*02c0*/  FADD R10, R7, R10 ;  /* 0x0000000a070a7221 */ /* 0x002fca0000000000 */
[----:B------:R-:W1:Y:S02]  /*02d0*/  SHFL.BFLY PT, R11, R10, 0x1, 0x1f ;  /* 0x0c201f000a0b7f89 */ /* 0x000e6400000e0000 */
[----:B-1----:R-:W-:-:S05]  /*02e0*/  FADD R11, R10, R11 ;  /* 0x0000000b0a0b7221 */ /* 0x002fca0000000000 */
[C---:B------:R-:W-:Y:S02]  /*02f0*/  FSETP.GT.AND P1, PT, |R11|.reuse, 8.50705917302346158658e+37, PT ;  /* 0x7e8000000b00780b */ /* 0x040fe40003f24200 */
[----:B------:R-:W-:Y:S02]  /*0300*/  FSETP.GEU.AND P2, PT, |R11|, 1.175494350822287508e-38, PT ;  /* 0x008000000b00780b */ /* 0x000fe40003f4e200 */
[----:B------:R-:W-:-:S09]  /*0310*/  LOP3.LUT P0, RZ, R9, 0x30, RZ, 0xc0, !PT ;  /* 0x0000003009ff7812 */ /* 0x000fd2000780c0ff */
[----:B------:R-:W-:-:S04]  /*0320*/  @P1 FMUL R11, R11, 0.25 ;  /* 0x3e8000000b0b1820 */ /* 0x000fc80000400000 */
[----:B------:R-:W-:Y:S01]  /*0330*/  @!P2 FMUL R11, R11, 16777216 ;  /* 0x4b8000000b0ba820 */ /* 0x000fe20000400000 */
[----:B------:R-:W-:-:S05]  /*0340*/  ISETP.LT.AND P0, PT, R0, 0x4, !P0 ;  /* 0x000000040000780c */ /* 0x000fca0004701270 */
[----:B------:R-:W1:Y:S01]  /*0350*/  MUFU.RCP R11, R11 ;  /* 0x0000000b000b7308 */ /* 0x000e620000001000 */
[----:B------:R-:W-:-:S04]  /*0360*/  @P1 FMUL R4, R4, 0.25 ;  /* 0x3e80000004041820 */ /* 0x000fc80000400000 */
[----:B------:R-:W-:-:S04]  /*0370*/  @!P2 FMUL R4, R4, 16777216 ;  /* 0x4b8000000404a820 */ /* 0x000fc80000400000 */
[----:B-1----:R-:W-:Y:S01]  /*0380*/  FMUL R5, R11, R4 ;  /* 0x000000040b057220 */ /* 0x002fe20000400000 */
[----:B------:R-:W-:Y:S06]  /*0390*/  @!P0 EXIT ;  /* 0x000000000000894d */ /* 0x000fec0003800000 */
[----:B------:R-:W-:Y:S01]  /*03a0*/  STG.E desc[UR4][R2.64], R5 ;  /* 0x0000000502007986 */ /* 0x000fe2000c101904 */
[----:B------:R-:W-:Y:S05]  /*03b0*/  EXIT ;  /* 0x000000000000794d */ /* 0x000fea0003800000 */
.L_x_0:
[----:B------:R-:W-:-:S00]  /*03c0*/  BRA `(.L_x_0) ;  /* 0xfffffffc00fc7947 */ /* 0x000fc0000383ffff */
[----:B------:R-:W-:-:S00]  /*03d0*/  NOP ;  /* 0x0000000000007918 */ /* 0x000fc00000000000 */
        /* <DEDUP_REMOVED lines=10> */
.L_x_1:


//--------------------- .nv.constant0.triton_per_fused__softmax_3 --------------------------
	.section	.nv.constant0.triton_per_fused__softmax_3,"a",@progbits
	.sectionflags	@""
	.align	4
.nv.constant0.triton_per_fused__softmax_3:
	.zero		552
